	.headerflags	@"EF_CUDA_TEXMODE_UNIFIED EF_CUDA_64BIT_ADDRESS EF_CUDA_ACCELERATORS EF_CUDA_SM90 EF_CUDA_VIRTUAL_SM(EF_CUDA_SM90)"
	.elftype	@"ET_EXEC"


//--------------------- .nv.info                  --------------------------
	.section	.nv.info,"",@"SHT_CUDA_INFO"
	.align	4


	//----- nvinfo : EIATTR_REGCOUNT
	.align		4
        /*0000*/ 	.byte	0x04, 0x2f
        /*0002*/ 	.short	(.L_3 - .L_2)
	.align		4
.L_2:
        /*0004*/ 	.word	index@(triton_poi_fused__native_batch_norm_legit_no_training_relu_4)
        /*0008*/ 	.word	0x00000011


	//----- nvinfo : EIATTR_MIN_STACK_SIZE
	.align		4
.L_3:
        /*000c*/ 	.byte	0x04, 0x12
        /*000e*/ 	.short	(.L_5 - .L_4)
	.align		4
.L_4:
        /*0010*/ 	.word	index@(triton_poi_fused__native_batch_norm_legit_no_training_relu_4)
        /*0014*/ 	.word	0x00000000


	//----- nvinfo : EIATTR_FRAME_SIZE
	.align		4
.L_5:
        /*0018*/ 	.byte	0x04, 0x11
        /*001a*/ 	.short	(.L_7 - .L_6)
	.align		4
.L_6:
        /*001c*/ 	.word	index@(triton_poi_fused__native_batch_norm_legit_no_training_relu_4)
        /*0020*/ 	.word	0x00000000


	//----- nvinfo : EIATTR_MIN_STACK_SIZE
	.align		4
.L_7:
        /*0024*/ 	.byte	0x04, 0x12
        /*0026*/ 	.short	(.L_9 - .L_8)
	.align		4
.L_8:
        /*0028*/ 	.word	index@(triton_poi_fused__native_batch_norm_legit_no_training_relu_4)
        /*002c*/ 	.word	0x00000000
.L_9:


//--------------------- .nv.info.triton_poi_fused__native_batch_norm_legit_no_training_relu_4 --------------------------
	.section	.nv.info.triton_poi_fused__native_batch_norm_legit_no_training_relu_4,"",@"SHT_CUDA_INFO"
	.sectionflags	@""
	.align	4


	//----- nvinfo : EIATTR_CUDA_API_VERSION
	.align		4
        /*0000*/ 	.byte	0x04, 0x37
        /*0002*/ 	.short	(.L_11 - .L_10)
.L_10:
        /*0004*/ 	.word	0x0000007c


	//----- nvinfo : EIATTR_KPARAM_INFO
	.align		4
.L_11:
        /*0008*/ 	.byte	0x04, 0x17
        /*000a*/ 	.short	(.L_13 - .L_12)
.L_12:
        /*000c*/ 	.word	0x00000000
        /*0010*/ 	.short	0x0006
        /*0012*/ 	.short	0x0030
        /*0014*/ 	.byte	0x00, 0xf0, 0x11, 0x00


	//----- nvinfo : EIATTR_KPARAM_INFO
	.align		4
.L_13:
        /*0018*/ 	.byte	0x04, 0x17
        /*001a*/ 	.short	(.L_15 - .L_14)
.L_14:
        /*001c*/ 	.word	0x00000000
        /*0020*/ 	.short	0x0005
        /*0022*/ 	.short	0x0028
        /*0024*/ 	.byte	0x00, 0xf4, 0x21, 0x00


	//----- nvinfo : EIATTR_KPARAM_INFO
	.align		4
.L_15:
        /*0028*/ 	.byte	0x04, 0x17
        /*002a*/ 	.short	(.L_17 - .L_16)
.L_16:
        /*002c*/ 	.word	0x00000000
        /*0030*/ 	.short	0x0004
        /*0032*/ 	.short	0x0020
        /*0034*/ 	.byte	0x00, 0xf4, 0x21, 0x00


	//----- nvinfo : EIATTR_KPARAM_INFO
	.align		4
.L_17:
        /*0038*/ 	.byte	0x04, 0x17
        /*003a*/ 	.short	(.L_19 - .L_18)
.L_18:
        /*003c*/ 	.word	0x00000000
        /*0040*/ 	.short	0x0003
        /*0042*/ 	.short	0x0018
        /*0044*/ 	.byte	0x00, 0xf4, 0x21, 0x00


	//----- nvinfo : EIATTR_KPARAM_INFO
	.align		4
.L_19:
        /*0048*/ 	.byte	0x04, 0x17
        /*004a*/ 	.short	(.L_21 - .L_20)
.L_20:
        /*004c*/ 	.word	0x00000000
        /*0050*/ 	.short	0x0002
        /*0052*/ 	.short	0x0010
        /*0054*/ 	.byte	0x00, 0xf4, 0x21, 0x00


	//----- nvinfo : EIATTR_KPARAM_INFO
	.align		4
.L_21:
        /*0058*/ 	.byte	0x04, 0x17
        /*005a*/ 	.short	(.L_23 - .L_22)
.L_22:
        /*005c*/ 	.word	0x00000000
        /*0060*/ 	.short	0x0001
        /*0062*/ 	.short	0x0008
        /*0064*/ 	.byte	0x00, 0xf4, 0x21, 0x00


	//----- nvinfo : EIATTR_KPARAM_INFO
	.align		4
.L_23:
        /*0068*/ 	.byte	0x04, 0x17
        /*006a*/ 	.short	(.L_25 - .L_24)
.L_24:
        /*006c*/ 	.word	0x00000000
        /*0070*/ 	.short	0x0000
        /*0072*/ 	.short	0x0000
        /*0074*/ 	.byte	0x00, 0xf4, 0x21, 0x00


	//----- nvinfo : EIATTR_SPARSE_MMA_MASK
	.align		4
.L_25:
        /*0078*/ 	.byte	0x03, 0x50
        /*007a*/ 	.short	0x0000


	//----- nvinfo : EIATTR_MAXREG_COUNT
	.align		4
        /*007c*/ 	.byte	0x03, 0x1b
        /*007e*/ 	.short	0x00ff


	//----- nvinfo : EIATTR_EXIT_INSTR_OFFSETS
	.align		4
        /*0080*/ 	.byte	0x04, 0x1c
        /*0082*/ 	.short	(.L_27 - .L_26)


	//   ....[0]....
.L_26:
        /*0084*/ 	.word	0x00000350


	//----- nvinfo : EIATTR_REQNTID
	.align		4
.L_27:
        /*0088*/ 	.byte	0x04, 0x10
        /*008a*/ 	.short	(.L_29 - .L_28)
.L_28:
        /*008c*/ 	.word	0x00000080
        /*0090*/ 	.word	0x00000001
        /*0094*/ 	.word	0x00000001


	//----- nvinfo : EIATTR_CBANK_PARAM_SIZE
	.align		4
.L_29:
        /*0098*/ 	.byte	0x03, 0x19
        /*009a*/ 	.short	0x0034


	//----- nvinfo : EIATTR_PARAM_CBANK
	.align		4
        /*009c*/ 	.byte	0x04, 0x0a
        /*009e*/ 	.short	(.L_31 - .L_30)
	.align		4
.L_30:
        /*00a0*/ 	.word	index@(.nv.constant0.triton_poi_fused__native_batch_norm_legit_no_training_relu_4)
        /*00a4*/ 	.short	0x0210
        /*00a6*/ 	.short	0x0034


	//----- nvinfo : EIATTR_SW_WAR
	.align		4
.L_31:
        /*00a8*/ 	.byte	0x04, 0x36
        /*00aa*/ 	.short	(.L_33 - .L_32)
.L_32:
        /*00ac*/ 	.word	0x00000008
.L_33:


//--------------------- .nv.callgraph             --------------------------
	.section	.nv.callgraph,"",@"SHT_CUDA_CALLGRAPH"
	.align	4
	.sectionentsize	8
	.align		4
        /*0000*/ 	.word	0x00000000
	.align		4
        /*0004*/ 	.word	0xffffffff
	.align		4
        /*0008*/ 	.word	0x00000000
	.align		4
        /*000c*/ 	.word	0xfffffffe
	.align		4
        /*0010*/ 	.word	0x00000000
	.align		4
        /*0014*/ 	.word	0xfffffffd
	.align		4
        /*0018*/ 	.word	0x00000000
	.align		4
        /*001c*/ 	.word	0xfffffffc


//--------------------- .nv.constant4             --------------------------
	.section	.nv.constant4,"a",@progbits
	.align	8
	.align		8
.nv.constant4:
        /*0000*/ 	.dword	_$_str
	.align		8
        /*0008*/ 	.dword	_$_str_$_2


//--------------------- .text.triton_poi_fused__native_batch_norm_legit_no_training_relu_4 --------------------------
	.section	.text.triton_poi_fused__native_batch_norm_legit_no_training_relu_4,"ax",@progbits
	.align	128
        .global         triton_poi_fused__native_batch_norm_legit_no_training_relu_4
        .type           triton_poi_fused__native_batch_norm_legit_no_training_relu_4,@function
        .size           triton_poi_fused__native_batch_norm_legit_no_training_relu_4,(.L_x_1 - triton_poi_fused__native_batch_norm_legit_no_training_relu_4)
        .other          triton_poi_fused__native_batch_norm_legit_no_training_relu_4,@"STO_CUDA_ENTRY STV_DEFAULT"
triton_poi_fused__native_batch_norm_legit_no_training_relu_4:
.text.triton_poi_fused__native_batch_norm_legit_no_training_relu_4:
[----:B------:R-:W-:Y:S01]  /*0000*/  LDC R1, c[0x0][0x28] ;  /* 0x00000a00ff017b82 */ /* 0x000fe20000000800 */
[----:B------:R-:W1:Y:S07]  /*0010*/  S2R R0, SR_TID.X ;  /* 0x0000000000007919 */ /* 0x000e6e0000002100 */
[----:B------:R-:W2:Y:S01]  /*0020*/  LDC.64 R6, c[0x0][0x220] ;  /* 0x00008800ff067b82 */ /* 0x000ea20000000a00 */
[----:B------:R-:W-:Y:S01]  /*0030*/  ULDC.64 UR4, c[0x0][0x208] ;  /* 0x0000820000047ab9 */ /* 0x000fe20000000a00 */
[----:B------:R-:W3:Y:S06]  /*0040*/  S2R R5, SR_CTAID.X ;  /* 0x0000000000057919 */ /* 0x000eec0000002500 */
[----:B------:R-:W4:Y:S08]  /*0050*/  LDC.64 R8, c[0x0][0x228] ;  /* 0x00008a00ff087b82 */ /* 0x000f300000000a00 */
[----:B------:R-:W5:Y:S01]  /*0060*/  LDC.64 R10, c[0x0][0x230] ;  /* 0x00008c00ff0a7b82 */ /* 0x000f620000000a00 */
[----:B-1----:R-:W-:-:S02]  /*0070*/  SHF.L.U32 R0, R0, 0x1, RZ ;  /* 0x0000000100007819 */ /* 0x002fc400000006ff */
[----:B---3--:R-:W-:Y:S02]  /*0080*/  SHF.R.S32.HI R3, RZ, 0x17, R5 ;  /* 0x00000017ff037819 */ /* 0x008fe40000011405 */
[----:B------:R-:W-:Y:S02]  /*0090*/  LOP3.LUT R0, R0, 0xfe, RZ, 0xc0, !PT ;  /* 0x000000fe00007812 */ /* 0x000fe400078ec0ff */
[----:B------:R-:W-:Y:S02]  /*00a0*/  SGXT R3, R3, 0x1 ;  /* 0x000000010303781a */ /* 0x000fe40000000200 */
[----:B------:R-:W-:Y:S02]  /*00b0*/  LEA R0, R5, R0, 0x8 ;  /* 0x0000000005007211 */ /* 0x000fe400078e40ff */
[----:B------:R-:W1:Y:S02]  /*00c0*/  LDC.64 R4, c[0x0][0x218] ;  /* 0x00008600ff047b82 */ /* 0x000e640000000a00 */
[----:B------:R-:W-:-:S04]  /*00d0*/  LEA.HI R3, R3, R0, RZ, 0x6 ;  /* 0x0000000003037211 */ /* 0x000fc800078f30ff */
[----:B------:R-:W-:-:S04]  /*00e0*/  SHF.R.S32.HI R3, RZ, 0x6, R3 ;  /* 0x00000006ff037819 */ /* 0x000fc80000011403 */
[----:B------:R-:W-:-:S04]  /*00f0*/  LEA.HI R2, R3, R3, RZ, 0x7 ;  /* 0x0000000303027211 */ /* 0x000fc800078f38ff */
[----:B------:R-:W-:-:S04]  /*0100*/  LOP3.LUT R2, R2, 0xffffff80, RZ, 0xc0, !PT ;  /* 0xffffff8002027812 */ /* 0x000fc800078ec0ff */
[----:B------:R-:W-:Y:S02]  /*0110*/  IADD3 R13, R3, -R2, RZ ;  /* 0x80000002030d7210 */ /* 0x000fe40007ffe0ff */
[----:B------:R-:W3:Y:S03]  /*0120*/  LDC.64 R2, c[0x0][0x210] ;  /* 0x00008400ff027b82 */ /* 0x000ee60000000a00 */
[----:B--2---:R-:W-:-:S06]  /*0130*/  IMAD.WIDE R6, R13, 0x4, R6 ;  /* 0x000000040d067825 */ /* 0x004fcc00078e0206 */
[----:B------:R-:W2:Y:S01]  /*0140*/  LDG.E.EL R6, desc[UR4][R6.64] ;  /* 0x0000000406067981 */ /* 0x000ea2000c2e1900 */
[----:B-1----:R-:W-:-:S05]  /*0150*/  IMAD.WIDE R4, R13, 0x4, R4 ;  /* 0x000000040d047825 */ /* 0x002fca00078e0204 */
[----:B------:R1:W2:Y:S01]  /*0160*/  LDG.E.EL R12, desc[UR4][R4.64] ;  /* 0x00000004040c7981 */ /* 0x0002a2000c2e1900 */
[----:B---3--:R-:W-:Y:S01]  /*0170*/  IMAD.WIDE R2, R0, 0x4, R2 ;  /* 0x0000000400027825 */ /* 0x008fe200078e0202 */
[----:B------:R-:W-:Y:S01]  /*0180*/  HFMA2.MMA R14, -RZ, RZ, 1.625, 0 ;  /* 0x3e800000ff0e7435 */ /* 0x000fe200000001ff */
[----:B-1----:R-:W1:Y:S04]  /*0190*/  LDC.64 R4, c[0x0][0x238] ;  /* 0x00008e00ff047b82 */ /* 0x002e680000000a00 */
[----:B------:R-:W3:Y:S01]  /*01a0*/  LDG.E.64 R2, desc[UR4][R2.64] ;  /* 0x0000000402027981 */ /* 0x000ee2000c1e1b00 */
[----:B----4-:R-:W-:-:S04]  /*01b0*/  IMAD.WIDE R8, R13, 0x4, R8 ;  /* 0x000000040d087825 */ /* 0x010fc800078e0208 */
[----:B-----5:R-:W-:Y:S02]  /*01c0*/  IMAD.WIDE R10, R13, 0x4, R10 ;  /* 0x000000040d0a7825 */ /* 0x020fe400078e020a */
[----:B------:R-:W4:Y:S04]  /*01d0*/  LDG.E.EL R8, desc[UR4][R8.64] ;  /* 0x0000000408087981 */ /* 0x000f28000c2e1900 */
[----:B------:R-:W4:Y:S01]  /*01e0*/  LDG.E.EL R11, desc[UR4][R10.64] ;  /* 0x000000040a0b7981 */ /* 0x000f22000c2e1900 */
[----:B-1----:R-:W-:-:S04]  /*01f0*/  IMAD.WIDE R4, R0, 0x4, R4 ;  /* 0x0000000400047825 */ /* 0x002fc800078e0204 */
[----:B--2---:R-:W-:-:S04]  /*0200*/  FADD R6, R6, 9.9999997473787516356e-06 ;  /* 0x3727c5ac06067421 */ /* 0x004fc80000000000 */
[----:B------:R-:W1:Y:S02]  /*0210*/  MUFU.SQRT R7, R6 ;  /* 0x0000000600077308 */ /* 0x000e640000002000 */
[C---:B-1----:R-:W-:Y:S02]  /*0220*/  FSETP.GT.AND P0, PT, R7.reuse, 8.50705917302346158658e+37, PT ;  /* 0x7e8000000700780b */ /* 0x042fe40003f04000 */
[----:B------:R-:W-:-:S11]  /*0230*/  FSETP.GEU.AND P1, PT, R7, 1.175494350822287508e-38, PT ;  /* 0x008000000700780b */ /* 0x000fd60003f2e000 */
[----:B------:R-:W-:-:S04]  /*0240*/  @P0 FMUL R7, R7, 0.25 ;  /* 0x3e80000007070820 */ /* 0x000fc80000400000 */
[----:B------:R-:W-:-:S06]  /*0250*/  @!P1 FMUL R7, R7, 16777216 ;  /* 0x4b80000007079820 */ /* 0x000fcc0000400000 */
[----:B------:R-:W1:Y:S01]  /*0260*/  MUFU.RCP R7, R7 ;  /* 0x0000000700077308 */ /* 0x000e620000001000 */
[----:B------:R-:W-:Y:S01]  /*0270*/  FSEL R14, R14, 1, P0 ;  /* 0x3f8000000e0e7808 */ /* 0x000fe20000000000 */
[----:B---3--:R-:W-:-:S04]  /*0280*/  FADD R2, R2, -R12 ;  /* 0x8000000c02027221 */ /* 0x008fc80000000000 */
[----:B------:R-:W-:Y:S01]  /*0290*/  @!P1 FMUL R14, R14, 16777216 ;  /* 0x4b8000000e0e9820 */ /* 0x000fe20000400000 */
[----:B------:R-:W-:-:S03]  /*02a0*/  FADD R3, R3, -R12 ;  /* 0x8000000c03037221 */ /* 0x000fc60000000000 */
[----:B-1----:R-:W-:-:S04]  /*02b0*/  FMUL R14, R7, R14 ;  /* 0x0000000e070e7220 */ /* 0x002fc80000400000 */
[-C--:B------:R-:W-:Y:S01]  /*02c0*/  FMUL R2, R2, R14.reuse ;  /* 0x0000000e02027220 */ /* 0x080fe20000400000 */
[----:B------:R-:W-:-:S03]  /*02d0*/  FMUL R14, R3, R14 ;  /* 0x0000000e030e7220 */ /* 0x000fc60000400000 */
[C-C-:B----4-:R-:W-:Y:S01]  /*02e0*/  FFMA R2, R8.reuse, R2, R11.reuse ;  /* 0x0000000208027223 */ /* 0x150fe2000000000b */
[----:B------:R-:W-:-:S04]  /*02f0*/  FFMA R14, R8, R14, R11 ;  /* 0x0000000e080e7223 */ /* 0x000fc8000000000b */
[----:B------:R-:W-:Y:S02]  /*0300*/  FSETP.GEU.AND P0, PT, R2, RZ, PT ;  /* 0x000000ff0200720b */ /* 0x000fe40003f0e000 */
[----:B------:R-:W-:Y:S02]  /*0310*/  FSETP.GEU.AND P1, PT, R14, RZ, PT ;  /* 0x000000ff0e00720b */ /* 0x000fe40003f2e000 */
[----:B------:R-:W-:Y:S02]  /*0320*/  FSEL R2, R2, RZ, P0 ;  /* 0x000000ff02027208 */ /* 0x000fe40000000000 */
[----:B------:R-:W-:-:S05]  /*0330*/  FSEL R3, R14, RZ, P1 ;  /* 0x000000ff0e037208 */ /* 0x000fca0000800000 */
[----:B------:R-:W-:Y:S01]  /*0340*/  STG.E.64 desc[UR4][R4.64], R2 ;  /* 0x0000000204007986 */ /* 0x000fe2000c101b04 */
[----:B------:R-:W-:Y:S05]  /*0350*/  EXIT ;  /* 0x000000000000794d */ /* 0x000fea0003800000 */
.L_x_0:
[----:B------:R-:W-:-:S00]  /*0360*/  BRA `(.L_x_0) ;  /* 0xfffffffc00fc7947 */ /* 0x000fc0000383ffff */
[----:B------:R-:W-:-:S00]  /*0370*/  NOP ;  /* 0x0000000000007918 */ /* 0x000fc00000000000 */
        /* <DEDUP_REMOVED lines=8> */
.L_x_1:


//--------------------- .nv.global.init           --------------------------
	.section	.nv.global.init,"aw",@progbits
.nv.global.init:
	.type		_$_str,@object
	.size		_$_str,(_$_str_$_2 - _$_str)
_$_str:
        /*0000*/ 	.byte	0x5f, 0x5f, 0x43, 0x55, 0x44, 0x41, 0x5f, 0x46, 0x54, 0x5a, 0x00
	.type		_$_str_$_2,@object
	.size		_$_str_$_2,(.L_1 - _$_str_$_2)
_$_str_$_2:
        /*000b*/ 	.byte	0x5f, 0x5f, 0x43, 0x55, 0x44, 0x41, 0x5f, 0x50, 0x52, 0x45, 0x43, 0x5f, 0x53, 0x51, 0x52, 0x54
        /*001b*/ 	.byte	0x00
.L_1:


//--------------------- .nv.constant0.triton_poi_fused__native_batch_norm_legit_no_training_relu_4 --------------------------
	.section	.nv.constant0.triton_poi_fused__native_batch_norm_legit_no_training_relu_4,"a",@progbits
	.sectionflags	@""
	.align	4
.nv.constant0.triton_poi_fused__native_batch_norm_legit_no_training_relu_4:
	.zero		580
